//
// Generated by NVIDIA NVVM Compiler
//
// Compiler Build ID: CL-36424714
// Cuda compilation tools, release 13.0, V13.0.88
// Based on NVVM 20.0.0
//

.version 9.0
.target sm_100
.address_size 64

	// .globl	_Z20KroneckerKernelSmalliiPfS_S_

.visible .entry _Z20KroneckerKernelSmalliiPfS_S_(
	.param .u32 _Z20KroneckerKernelSmalliiPfS_S__param_0,
	.param .u32 _Z20KroneckerKernelSmalliiPfS_S__param_1,
	.param .u64 .ptr .align 1 _Z20KroneckerKernelSmalliiPfS_S__param_2,
	.param .u64 .ptr .align 1 _Z20KroneckerKernelSmalliiPfS_S__param_3,
	.param .u64 .ptr .align 1 _Z20KroneckerKernelSmalliiPfS_S__param_4
)
{
	.reg .b32 	%r<20>;
	.reg .b32 	%f<9>;
	.reg .b64 	%rd<13>;

	ld.param.u32 	%r1, [_Z20KroneckerKernelSmalliiPfS_S__param_0];
	ld.param.u32 	%r2, [_Z20KroneckerKernelSmalliiPfS_S__param_1];
	ld.param.u64 	%rd1, [_Z20KroneckerKernelSmalliiPfS_S__param_2];
	ld.param.u64 	%rd2, [_Z20KroneckerKernelSmalliiPfS_S__param_3];
	ld.param.u64 	%rd3, [_Z20KroneckerKernelSmalliiPfS_S__param_4];
	cvta.to.global.u64 	%rd4, %rd3;
	cvta.to.global.u64 	%rd5, %rd2;
	cvta.to.global.u64 	%rd6, %rd1;
	mov.u32 	%r3, %ctaid.x;
	mov.u32 	%r4, %ntid.x;
	mov.u32 	%r5, %tid.x;
	mad.lo.s32 	%r6, %r3, %r4, %r5;
	mul.lo.s32 	%r7, %r2, %r1;
	div.s32 	%r8, %r6, %r7;
	cvt.rn.f32.s32 	%f1, %r8;
	cvt.rzi.s32.f32 	%r9, %f1;
	mul.lo.s32 	%r10, %r8, %r7;
	sub.s32 	%r11, %r6, %r10;
	div.s32 	%r12, %r9, %r2;
	cvt.rn.f32.s32 	%f2, %r12;
	cvt.rn.f32.s32 	%f3, %r1;
	div.s32 	%r13, %r11, %r2;
	cvt.rn.f32.s32 	%f4, %r13;
	fma.rn.f32 	%f5, %f3, %f2, %f4;
	cvt.rzi.s32.f32 	%r14, %f5;
	mul.lo.s32 	%r15, %r12, %r2;
	sub.s32 	%r16, %r9, %r15;
	mul.lo.s32 	%r17, %r13, %r2;
	sub.s32 	%r18, %r11, %r17;
	mad.lo.s32 	%r19, %r16, %r2, %r18;
	mul.wide.s32 	%rd7, %r14, 4;
	add.s64 	%rd8, %rd6, %rd7;
	ld.global.f32 	%f6, [%rd8];
	mul.wide.s32 	%rd9, %r19, 4;
	add.s64 	%rd10, %rd5, %rd9;
	ld.global.f32 	%f7, [%rd10];
	mul.f32 	%f8, %f6, %f7;
	mul.wide.s32 	%rd11, %r6, 4;
	add.s64 	%rd12, %rd4, %rd11;
	st.global.f32 	[%rd12], %f8;
	ret;

}
	// .globl	_Z15KroneckerKerneliiPfS_S_
.visible .entry _Z15KroneckerKerneliiPfS_S_(
	.param .u32 _Z15KroneckerKerneliiPfS_S__param_0,
	.param .u32 _Z15KroneckerKerneliiPfS_S__param_1,
	.param .u64 .ptr .align 1 _Z15KroneckerKerneliiPfS_S__param_2,
	.param .u64 .ptr .align 1 _Z15KroneckerKerneliiPfS_S__param_3,
	.param .u64 .ptr .align 1 _Z15KroneckerKerneliiPfS_S__param_4
)
{
	.reg .pred 	%p<5>;
	.reg .b32 	%r<50>;
	.reg .b32 	%f<32>;
	.reg .b64 	%rd<19>;

	ld.param.u32 	%r11, [_Z15KroneckerKerneliiPfS_S__param_0];
	ld.param.u32 	%r12, [_Z15KroneckerKerneliiPfS_S__param_1];
	ld.param.u64 	%rd4, [_Z15KroneckerKerneliiPfS_S__param_2];
	ld.param.u64 	%rd5, [_Z15KroneckerKerneliiPfS_S__param_3];
	ld.param.u64 	%rd6, [_Z15KroneckerKerneliiPfS_S__param_4];
	cvta.to.global.u64 	%rd1, %rd6;
	cvta.to.global.u64 	%rd2, %rd5;
	mul.lo.s32 	%r1, %r12, %r12;
	setp.lt.u32 	%p1, %r1, 4;
	@%p1 bra 	$L__BB1_7;
	mov.u32 	%r14, %tid.x;
	mov.u32 	%r15, %ntid.x;
	mov.u32 	%r16, %ctaid.x;
	mad.lo.s32 	%r17, %r16, %r15, %r14;
	cvta.to.global.u64 	%rd7, %rd4;
	mul.wide.s32 	%rd8, %r17, 4;
	add.s64 	%rd3, %rd7, %rd8;
	div.s32 	%r18, %r17, %r11;
	cvt.rn.f32.s32 	%f1, %r18;
	cvt.rzi.s32.f32 	%r19, %f1;
	mul.lo.s32 	%r20, %r18, %r11;
	sub.s32 	%r2, %r17, %r20;
	mul.lo.s32 	%r3, %r19, %r12;
	setp.lt.u32 	%p2, %r1, 8;
	mov.b32 	%r49, 0;
	@%p2 bra 	$L__BB1_5;
	shr.u32 	%r22, %r1, 2;
	and.b32  	%r23, %r22, 536870910;
	neg.s32 	%r48, %r23;
	mov.b32 	%r47, 0;
$L__BB1_3:
	add.s32 	%r24, %r47, 4;
	mul.wide.u32 	%rd9, %r47, 4;
	add.s64 	%rd10, %rd2, %rd9;
	ld.global.f32 	%f2, [%rd10];
	ld.global.f32 	%f3, [%rd3];
	mul.f32 	%f4, %f2, %f3;
	ld.global.f32 	%f5, [%rd10+4];
	mul.f32 	%f6, %f3, %f5;
	ld.global.f32 	%f7, [%rd10+8];
	mul.f32 	%f8, %f7, %f3;
	ld.global.f32 	%f9, [%rd10+12];
	mul.f32 	%f10, %f3, %f9;
	div.s32 	%r25, %r47, %r12;
	cvt.rn.f32.s32 	%f11, %r25;
	cvt.rzi.s32.f32 	%r26, %f11;
	mul.lo.s32 	%r27, %r25, %r12;
	sub.s32 	%r28, %r47, %r27;
	add.s32 	%r29, %r3, %r26;
	mad.lo.s32 	%r30, %r29, %r11, %r2;
	mad.lo.s32 	%r31, %r30, %r12, %r28;
	mul.wide.s32 	%rd11, %r31, 4;
	add.s64 	%rd12, %rd1, %rd11;
	st.global.f32 	[%rd12], %f4;
	st.global.f32 	[%rd12+4], %f6;
	st.global.f32 	[%rd12+8], %f8;
	st.global.f32 	[%rd12+12], %f10;
	ld.global.f32 	%f12, [%rd10+16];
	ld.global.f32 	%f13, [%rd3];
	mul.f32 	%f14, %f12, %f13;
	ld.global.f32 	%f15, [%rd10+20];
	mul.f32 	%f16, %f13, %f15;
	ld.global.f32 	%f17, [%rd10+24];
	mul.f32 	%f18, %f17, %f13;
	ld.global.f32 	%f19, [%rd10+28];
	mul.f32 	%f20, %f13, %f19;
	div.s32 	%r32, %r24, %r12;
	cvt.rn.f32.s32 	%f21, %r32;
	cvt.rzi.s32.f32 	%r33, %f21;
	mul.lo.s32 	%r34, %r32, %r12;
	sub.s32 	%r35, %r24, %r34;
	add.s32 	%r36, %r3, %r33;
	mad.lo.s32 	%r37, %r36, %r11, %r2;
	mad.lo.s32 	%r38, %r37, %r12, %r35;
	mul.wide.s32 	%rd13, %r38, 4;
	add.s64 	%rd14, %rd1, %rd13;
	st.global.f32 	[%rd14], %f14;
	st.global.f32 	[%rd14+4], %f16;
	st.global.f32 	[%rd14+8], %f18;
	st.global.f32 	[%rd14+12], %f20;
	add.s32 	%r48, %r48, 2;
	add.s32 	%r47, %r47, 8;
	setp.ne.s32 	%p3, %r48, 0;
	@%p3 bra 	$L__BB1_3;
	and.b32  	%r49, %r1, 2147483640;
$L__BB1_5:
	and.b32  	%r39, %r1, 4;
	setp.eq.s32 	%p4, %r39, 0;
	@%p4 bra 	$L__BB1_7;
	mul.wide.u32 	%rd15, %r49, 4;
	add.s64 	%rd16, %rd2, %rd15;
	ld.global.f32 	%f22, [%rd16];
	ld.global.f32 	%f23, [%rd3];
	mul.f32 	%f24, %f22, %f23;
	ld.global.f32 	%f25, [%rd16+4];
	mul.f32 	%f26, %f23, %f25;
	ld.global.f32 	%f27, [%rd16+8];
	mul.f32 	%f28, %f27, %f23;
	ld.global.f32 	%f29, [%rd16+12];
	mul.f32 	%f30, %f23, %f29;
	div.s32 	%r40, %r49, %r12;
	cvt.rn.f32.s32 	%f31, %r40;
	cvt.rzi.s32.f32 	%r41, %f31;
	mul.lo.s32 	%r42, %r40, %r12;
	sub.s32 	%r43, %r49, %r42;
	add.s32 	%r44, %r3, %r41;
	mad.lo.s32 	%r45, %r44, %r11, %r2;
	mad.lo.s32 	%r46, %r45, %r12, %r43;
	mul.wide.s32 	%rd17, %r46, 4;
	add.s64 	%rd18, %rd1, %rd17;
	st.global.f32 	[%rd18], %f24;
	st.global.f32 	[%rd18+4], %f26;
	st.global.f32 	[%rd18+8], %f28;
	st.global.f32 	[%rd18+12], %f30;
$L__BB1_7:
	ret;

}


// ===== COMPILED SASS (sm_100) =====

	.target	sm_100

	.elftype	@"ET_EXEC"


//--------------------- .note.nv.tkinfo           --------------------------
	.section	.note.nv.tkinfo,"",@"SHT_NOTE"
	.sectionflags	@"SHF_NOTE_NV_TKINFO"
	.tkinfo
        /*0018*/ 	.word	0x00000002
        /*0030*/ 	.string	""
        /*0030*/ 	.string	"ptxas"
        /*0030*/ 	.string	"Cuda compilation tools, release 13.0, V13.0.88"
        /*0030*/ 	.string	"Build cuda_13.0.r13.0/compiler.36424714_0"
        /*0030*/ 	.string	"-arch sm_100 -m 64 "



//--------------------- .note.nv.cuinfo           --------------------------
	.section	.note.nv.cuinfo,"",@"SHT_NOTE"
	.sectionflags	@"SHF_NOTE_NV_CUINFO"
        /*0018*/ 	.short	0x0002
        /*001a*/ 	.short	0x0064
        /*001c*/ 	.short	0x0082
	.zero		2


//--------------------- .nv.info                  --------------------------
	.section	.nv.info,"",@"SHT_CUDA_INFO"
	.align	4


	//----- nvinfo : EIATTR_REGCOUNT
	.align		4
        /*0000*/ 	.byte	0x04, 0x2f
        /*0002*/ 	.short	(.L_1 - .L_0)
	.align		4
.L_0:
        /*0004*/ 	.word	index@(_Z20KroneckerKernelSmalliiPfS_S_)
        /*0008*/ 	.word	0x00000011


	//----- nvinfo : EIATTR_FRAME_SIZE
	.align		4
.L_1:
        /*000c*/ 	.byte	0x04, 0x11
        /*000e*/ 	.short	(.L_3 - .L_2)
	.align		4
.L_2:
        /*0010*/ 	.word	index@(_Z20KroneckerKernelSmalliiPfS_S_)
        /*0014*/ 	.word	0x00000000


	//----- nvinfo : EIATTR_REGCOUNT
	.align		4
.L_3:
        /*0018*/ 	.byte	0x04, 0x2f
        /*001a*/ 	.short	(.L_5 - .L_4)
	.align		4
.L_4:
        /*001c*/ 	.word	index@(_Z15KroneckerKerneliiPfS_S_)
        /*0020*/ 	.word	0x00000020


	//----- nvinfo : EIATTR_FRAME_SIZE
	.align		4
.L_5:
        /*0024*/ 	.byte	0x04, 0x11
        /*0026*/ 	.short	(.L_7 - .L_6)
	.align		4
.L_6:
        /*0028*/ 	.word	index@(_Z15KroneckerKerneliiPfS_S_)
        /*002c*/ 	.word	0x00000000


	//----- nvinfo : EIATTR_MIN_STACK_SIZE
	.align		4
.L_7:
        /*0030*/ 	.byte	0x04, 0x12
        /*0032*/ 	.short	(.L_9 - .L_8)
	.align		4
.L_8:
        /*0034*/ 	.word	index@(_Z15KroneckerKerneliiPfS_S_)
        /*0038*/ 	.word	0x00000000


	//----- nvinfo : EIATTR_MIN_STACK_SIZE
	.align		4
.L_9:
        /*003c*/ 	.byte	0x04, 0x12
        /*003e*/ 	.short	(.L_11 - .L_10)
	.align		4
.L_10:
        /*0040*/ 	.word	index@(_Z20KroneckerKernelSmalliiPfS_S_)
        /*0044*/ 	.word	0x00000000
.L_11:


//--------------------- .nv.compat                --------------------------
	.section	.nv.compat,"",@"SHT_CUDA_COMPAT_INFO"
	.align	4
        /*0000*/ 	.byte	0x02, 0x09, 0x00, 0x00, 0x02, 0x02, 0x01, 0x00, 0x02, 0x05, 0x05, 0x00, 0x03, 0x07, 0x01, 0x01
        /*0010*/ 	.byte	0x02, 0x03, 0x00, 0x00, 0x02, 0x06, 0x01, 0x00, 0x04, 0x0b, 0x08, 0x00, 0x09, 0x00, 0x00, 0x00
        /*0020*/ 	.byte	0x00, 0x00, 0x00, 0x00


//--------------------- .nv.info._Z15KroneckerKerneliiPfS_S_ --------------------------
	.section	.nv.info._Z15KroneckerKerneliiPfS_S_,"",@"SHT_CUDA_INFO"
	.sectionflags	@""
	.align	4


	//----- nvinfo : EIATTR_CUDA_API_VERSION
	.align		4
        /*0000*/ 	.byte	0x04, 0x37
        /*0002*/ 	.short	(.L_13 - .L_12)
.L_12:
        /*0004*/ 	.word	0x00000082


	//----- nvinfo : EIATTR_KPARAM_INFO
	.align		4
.L_13:
        /*0008*/ 	.byte	0x04, 0x17
        /*000a*/ 	.short	(.L_15 - .L_14)
.L_14:
        /*000c*/ 	.word	0x00000000
        /*0010*/ 	.short	0x0004
        /*0012*/ 	.short	0x0018
        /*0014*/ 	.byte	0x00, 0xf5, 0x21, 0x00


	//----- nvinfo : EIATTR_KPARAM_INFO
	.align		4
.L_15:
        /*0018*/ 	.byte	0x04, 0x17
        /*001a*/ 	.short	(.L_17 - .L_16)
.L_16:
        /*001c*/ 	.word	0x00000000
        /*0020*/ 	.short	0x0003
        /*0022*/ 	.short	0x0010
        /*0024*/ 	.byte	0x00, 0xf5, 0x21, 0x00


	//----- nvinfo : EIATTR_KPARAM_INFO
	.align		4
.L_17:
        /*0028*/ 	.byte	0x04, 0x17
        /*002a*/ 	.short	(.L_19 - .L_18)
.L_18:
        /*002c*/ 	.word	0x00000000
        /*0030*/ 	.short	0x0002
        /*0032*/ 	.short	0x0008
        /*0034*/ 	.byte	0x00, 0xf5, 0x21, 0x00


	//----- nvinfo : EIATTR_KPARAM_INFO
	.align		4
.L_19:
        /*0038*/ 	.byte	0x04, 0x17
        /*003a*/ 	.short	(.L_21 - .L_20)
.L_20:
        /*003c*/ 	.word	0x00000000
        /*0040*/ 	.short	0x0001
        /*0042*/ 	.short	0x0004
        /*0044*/ 	.byte	0x00, 0xf0, 0x11, 0x00


	//----- nvinfo : EIATTR_KPARAM_INFO
	.align		4
.L_21:
        /*0048*/ 	.byte	0x04, 0x17
        /*004a*/ 	.short	(.L_23 - .L_22)
.L_22:
        /*004c*/ 	.word	0x00000000
        /*0050*/ 	.short	0x0000
        /*0052*/ 	.short	0x0000
        /*0054*/ 	.byte	0x00, 0xf0, 0x11, 0x00


	//----- nvinfo : EIATTR_SPARSE_MMA_MASK
	.align		4
.L_23:
        /*0058*/ 	.byte	0x03, 0x50
        /*005a*/ 	.short	0x0000


	//----- nvinfo : EIATTR_MAXREG_COUNT
	.align		4
        /*005c*/ 	.byte	0x03, 0x1b
        /*005e*/ 	.short	0x00ff


	//----- nvinfo : EIATTR_MERCURY_ISA_VERSION
	.align		4
        /*0060*/ 	.byte	0x03, 0x5f
        /*0062*/ 	.short	0x0101


	//----- nvinfo : EIATTR_VRC_CTA_INIT_COUNT
	.align		4
        /*0064*/ 	.byte	0x02, 0x4a
	.zero		1
	.zero		1


	//----- nvinfo : EIATTR_EXIT_INSTR_OFFSETS
	.align		4
        /*0068*/ 	.byte	0x04, 0x1c
        /*006a*/ 	.short	(.L_25 - .L_24)


	//   ....[0]....
.L_24:
        /*006c*/ 	.word	0x00000050


	//   ....[1]....
        /*0070*/ 	.word	0x00000970


	//   ....[2]....
        /*0074*/ 	.word	0x00000c90


	//----- nvinfo : EIATTR_CBANK_PARAM_SIZE
	.align		4
.L_25:
        /*0078*/ 	.byte	0x03, 0x19
        /*007a*/ 	.short	0x0020


	//----- nvinfo : EIATTR_PARAM_CBANK
	.align		4
        /*007c*/ 	.byte	0x04, 0x0a
        /*007e*/ 	.short	(.L_27 - .L_26)
	.align		4
.L_26:
        /*0080*/ 	.word	index@(.nv.constant0._Z15KroneckerKerneliiPfS_S_)
        /*0084*/ 	.short	0x0380
        /*0086*/ 	.short	0x0020


	//----- nvinfo : EIATTR_SW_WAR
	.align		4
.L_27:
        /*0088*/ 	.byte	0x04, 0x36
        /*008a*/ 	.short	(.L_29 - .L_28)
.L_28:
        /*008c*/ 	.word	0x00000008
.L_29:


//--------------------- .nv.info._Z20KroneckerKernelSmalliiPfS_S_ --------------------------
	.section	.nv.info._Z20KroneckerKernelSmalliiPfS_S_,"",@"SHT_CUDA_INFO"
	.sectionflags	@""
	.align	4


	//----- nvinfo : EIATTR_CUDA_API_VERSION
	.align		4
        /*0000*/ 	.byte	0x04, 0x37
        /*0002*/ 	.short	(.L_31 - .L_30)
.L_30:
        /*0004*/ 	.word	0x00000082


	//----- nvinfo : EIATTR_KPARAM_INFO
	.align		4
.L_31:
        /*0008*/ 	.byte	0x04, 0x17
        /*000a*/ 	.short	(.L_33 - .L_32)
.L_32:
        /*000c*/ 	.word	0x00000000
        /*0010*/ 	.short	0x0004
        /*0012*/ 	.short	0x0018
        /*0014*/ 	.byte	0x00, 0xf5, 0x21, 0x00


	//----- nvinfo : EIATTR_KPARAM_INFO
	.align		4
.L_33:
        /*0018*/ 	.byte	0x04, 0x17
        /*001a*/ 	.short	(.L_35 - .L_34)
.L_34:
        /*001c*/ 	.word	0x00000000
        /*0020*/ 	.short	0x0003
        /*0022*/ 	.short	0x0010
        /*0024*/ 	.byte	0x00, 0xf5, 0x21, 0x00


	//----- nvinfo : EIATTR_KPARAM_INFO
	.align		4
.L_35:
        /*0028*/ 	.byte	0x04, 0x17
        /*002a*/ 	.short	(.L_37 - .L_36)
.L_36:
        /*002c*/ 	.word	0x00000000
        /*0030*/ 	.short	0x0002
        /*0032*/ 	.short	0x0008
        /*0034*/ 	.byte	0x00, 0xf5, 0x21, 0x00


	//----- nvinfo : EIATTR_KPARAM_INFO
	.align		4
.L_37:
        /*0038*/ 	.byte	0x04, 0x17
        /*003a*/ 	.short	(.L_39 - .L_38)
.L_38:
        /*003c*/ 	.word	0x00000000
        /*0040*/ 	.short	0x0001
        /*0042*/ 	.short	0x0004
        /*0044*/ 	.byte	0x00, 0xf0, 0x11, 0x00


	//----- nvinfo : EIATTR_KPARAM_INFO
	.align		4
.L_39:
        /*0048*/ 	.byte	0x04, 0x17
        /*004a*/ 	.short	(.L_41 - .L_40)
.L_40:
        /*004c*/ 	.word	0x00000000
        /*0050*/ 	.short	0x0000
        /*0052*/ 	.short	0x0000
        /*0054*/ 	.byte	0x00, 0xf0, 0x11, 0x00


	//----- nvinfo : EIATTR_SPARSE_MMA_MASK
	.align		4
.L_41:
        /*0058*/ 	.byte	0x03, 0x50
        /*005a*/ 	.short	0x0000


	//----- nvinfo : EIATTR_MAXREG_COUNT
	.align		4
        /*005c*/ 	.byte	0x03, 0x1b
        /*005e*/ 	.short	0x00ff


	//----- nvinfo : EIATTR_MERCURY_ISA_VERSION
	.align		4
        /*0060*/ 	.byte	0x03, 0x5f
        /*0062*/ 	.short	0x0101


	//----- nvinfo : EIATTR_VRC_CTA_INIT_COUNT
	.align		4
        /*0064*/ 	.byte	0x02, 0x4a
	.zero		1
	.zero		1


	//----- nvinfo : EIATTR_EXIT_INSTR_OFFSETS
	.align		4
        /*0068*/ 	.byte	0x04, 0x1c
        /*006a*/ 	.short	(.L_43 - .L_42)


	//   ....[0]....
.L_42:
        /*006c*/ 	.word	0x00000600


	//----- nvinfo : EIATTR_CBANK_PARAM_SIZE
	.align		4
.L_43:
        /*0070*/ 	.byte	0x03, 0x19
        /*0072*/ 	.short	0x0020


	//----- nvinfo : EIATTR_PARAM_CBANK
	.align		4
        /*0074*/ 	.byte	0x04, 0x0a
        /*0076*/ 	.short	(.L_45 - .L_44)
	.align		4
.L_44:
        /*0078*/ 	.word	index@(.nv.constant0._Z20KroneckerKernelSmalliiPfS_S_)
        /*007c*/ 	.short	0x0380
        /*007e*/ 	.short	0x0020


	//----- nvinfo : EIATTR_SW_WAR
	.align		4
.L_45:
        /*0080*/ 	.byte	0x04, 0x36
        /*0082*/ 	.short	(.L_47 - .L_46)
.L_46:
        /*0084*/ 	.word	0x00000008
.L_47:


//--------------------- .nv.callgraph             --------------------------
	.section	.nv.callgraph,"",@"SHT_CUDA_CALLGRAPH"
	.align	4
	.sectionentsize	8
	.align		4
        /*0000*/ 	.word	0x00000000
	.align		4
        /*0004*/ 	.word	0xffffffff
	.align		4
        /*0008*/ 	.word	0x00000000
	.align		4
        /*000c*/ 	.word	0xfffffffe
	.align		4
        /*0010*/ 	.word	0x00000000
	.align		4
        /*0014*/ 	.word	0xfffffffd
	.align		4
        /*0018*/ 	.word	0x00000000
	.align		4
        /*001c*/ 	.word	0xfffffffc


//--------------------- .text._Z15KroneckerKerneliiPfS_S_ --------------------------
	.section	.text._Z15KroneckerKerneliiPfS_S_,"ax",@progbits
	.align	128
        .global         _Z15KroneckerKerneliiPfS_S_
        .type           _Z15KroneckerKerneliiPfS_S_,@function
        .size           _Z15KroneckerKerneliiPfS_S_,(.L_x_4 - _Z15KroneckerKerneliiPfS_S_)
        .other          _Z15KroneckerKerneliiPfS_S_,@"STO_CUDA_ENTRY STV_DEFAULT"
_Z15KroneckerKerneliiPfS_S_:
.text._Z15KroneckerKerneliiPfS_S_:
[----:B------:R-:W-:Y:S01]  /*0000*/  LDC R1, c[0x0][0x37c] ;  /* 0x0000df00ff017b82 */ /* 0x000fe20000000800 */
[----:B------:R-:W0:Y:S02]  /*0010*/  LDCU UR4, c[0x0][0x384] ;  /* 0x00007080ff0477ac */ /* 0x000e240008000800 */
[----:B0-----:R-:W-:-:S05]  /*0020*/  MOV R0, UR4 ;  /* 0x0000000400007c02 */ /* 0x001fca0008000f00 */
[----:B------:R-:W-:-:S05]  /*0030*/  IMAD R21, R0, R0, RZ ;  /* 0x0000000000157224 */ /* 0x000fca00078e02ff */
[----:B------:R-:W-:-:S13]  /*0040*/  ISETP.GE.U32.AND P0, PT, R21, 0x4, PT ;  /* 0x000000041500780c */ /* 0x000fda0003f06070 */
[----:B------:R-:W-:Y:S05]  /*0050*/  @!P0 EXIT ;  /* 0x000000000000894d */ /* 0x000fea0003800000 */
[----:B------:R-:W0:Y:S01]  /*0060*/  LDCU UR4, c[0x0][0x380] ;  /* 0x00007000ff0477ac */ /* 0x000e220008000800 */
[----:B------:R-:W1:Y:S01]  /*0070*/  S2R R5, SR_TID.X ;  /* 0x0000000000057919 */ /* 0x000e620000002100 */
[----:B------:R-:W1:Y:S01]  /*0080*/  S2R R6, SR_CTAID.X ;  /* 0x0000000000067919 */ /* 0x000e620000002500 */
[----:B0-----:R-:W-:Y:S01]  /*0090*/  IMAD.U32 R10, RZ, RZ, UR4 ;  /* 0x00000004ff0a7e24 */ /* 0x001fe2000f8e00ff */
[----:B------:R-:W1:Y:S04]  /*00a0*/  LDCU UR4, c[0x0][0x360] ;  /* 0x00006c00ff0477ac */ /* 0x000e680008000800 */
[----:B------:R-:W-:-:S04]  /*00b0*/  IABS R7, R10 ;  /* 0x0000000a00077213 */ /* 0x000fc80000000000 */
[----:B------:R-:W0:Y:S01]  /*00c0*/  I2F.RP R4, R7 ;  /* 0x0000000700047306 */ /* 0x000e220000209400 */
[----:B-1----:R-:W-:Y:S01]  /*00d0*/  IMAD R5, R6, UR4, R5 ;  /* 0x0000000406057c24 */ /* 0x002fe2000f8e0205 */
[----:B------:R-:W1:Y:S06]  /*00e0*/  LDCU.64 UR4, c[0x0][0x358] ;  /* 0x00006b00ff0477ac */ /* 0x000e6c0008000a00 */
[----:B0-----:R-:W0:Y:S01]  /*00f0*/  MUFU.RCP R4, R4 ;  /* 0x0000000400047308 */ /* 0x001e220000001000 */
[----:B------:R-:W-:Y:S02]  /*0100*/  IABS R6, R5 ;  /* 0x0000000500067213 */ /* 0x000fe40000000000 */
[----:B0-----:R-:W-:-:S05]  /*0110*/  IADD3 R2, PT, PT, R4, 0xffffffe, RZ ;  /* 0x0ffffffe04027810 */ /* 0x001fca0007ffe0ff */
[----:B------:R0:W2:Y:S02]  /*0120*/  F2I.FTZ.U32.TRUNC.NTZ R3, R2 ;  /* 0x0000000200037305 */ /* 0x0000a4000021f000 */
[----:B0-----:R-:W-:Y:S02]  /*0130*/  HFMA2 R2, -RZ, RZ, 0, 0 ;  /* 0x00000000ff027431 */ /* 0x001fe400000001ff */
[----:B--2---:R-:W-:-:S04]  /*0140*/  IMAD.MOV R8, RZ, RZ, -R3 ;  /* 0x000000ffff087224 */ /* 0x004fc800078e0a03 */
[----:B------:R-:W-:-:S04]  /*0150*/  IMAD R9, R8, R7, RZ ;  /* 0x0000000708097224 */ /* 0x000fc800078e02ff */
[----:B------:R-:W-:-:S04]  /*0160*/  IMAD.HI.U32 R3, R3, R9, R2 ;  /* 0x0000000903037227 */ /* 0x000fc800078e0002 */
[----:B------:R-:W-:Y:S02]  /*0170*/  IMAD.MOV.U32 R9, RZ, RZ, RZ ;  /* 0x000000ffff097224 */ /* 0x000fe400078e00ff */
[----:B------:R-:W-:-:S04]  /*0180*/  IMAD.HI.U32 R4, R3, R6, RZ ;  /* 0x0000000603047227 */ /* 0x000fc800078e00ff */
[----:B------:R-:W-:-:S04]  /*0190*/  IMAD.MOV R2, RZ, RZ, -R4 ;  /* 0x000000ffff027224 */ /* 0x000fc800078e0a04 */
[----:B------:R-:W-:-:S05]  /*01a0*/  IMAD R2, R7, R2, R6 ;  /* 0x0000000207027224 */ /* 0x000fca00078e0206 */
[----:B------:R-:W-:-:S13]  /*01b0*/  ISETP.GT.U32.AND P1, PT, R7, R2, PT ;  /* 0x000000020700720c */ /* 0x000fda0003f24070 */
[-C--:B------:R-:W-:Y:S01]  /*01c0*/  @!P1 IADD3 R2, PT, PT, R2, -R7.reuse, RZ ;  /* 0x8000000702029210 */ /* 0x080fe20007ffe0ff */
[----:B------:R-:W-:Y:S01]  /*01d0*/  @!P1 VIADD R4, R4, 0x1 ;  /* 0x0000000104049836 */ /* 0x000fe20000000000 */
[----:B------:R-:W-:Y:S02]  /*01e0*/  ISETP.NE.AND P1, PT, R10, RZ, PT ;  /* 0x000000ff0a00720c */ /* 0x000fe40003f25270 */
[----:B------:R-:W-:Y:S02]  /*01f0*/  ISETP.GE.U32.AND P0, PT, R2, R7, PT ;  /* 0x000000070200720c */ /* 0x000fe40003f06070 */
[----:B------:R-:W-:-:S04]  /*0200*/  LOP3.LUT R2, R5, R10, RZ, 0x3c, !PT ;  /* 0x0000000a05027212 */ /* 0x000fc800078e3cff */
[----:B------:R-:W-:Y:S02]  /*0210*/  ISETP.GE.AND P2, PT, R2, RZ, PT ;  /* 0x000000ff0200720c */ /* 0x000fe40003f46270 */
[----:B------:R-:W0:Y:S05]  /*0220*/  LDC.64 R2, c[0x0][0x388] ;  /* 0x0000e200ff027b82 */ /* 0x000e2a0000000a00 */
[----:B------:R-:W-:Y:S02]  /*0230*/  @P0 IADD3 R4, PT, PT, R4, 0x1, RZ ;  /* 0x0000000104040810 */ /* 0x000fe40007ffe0ff */
[----:B------:R-:W-:-:S04]  /*0240*/  ISETP.GE.U32.AND P0, PT, R21, 0x8, PT ;  /* 0x000000081500780c */ /* 0x000fc80003f06070 */
[----:B------:R-:W-:Y:S01]  /*0250*/  @!P2 IMAD.MOV R4, RZ, RZ, -R4 ;  /* 0x000000ffff04a224 */ /* 0x000fe200078e0a04 */
[----:B------:R-:W-:-:S04]  /*0260*/  @!P1 LOP3.LUT R4, RZ, R10, RZ, 0x33, !PT ;  /* 0x0000000aff049212 */ /* 0x000fc800078e33ff */
[----:B------:R-:W-:Y:S02]  /*0270*/  I2FP.F32.S32 R11, R4 ;  /* 0x00000004000b7245 */ /* 0x000fe40000201400 */
[----:B------:R-:W-:-:S04]  /*0280*/  IADD3 R13, PT, PT, -R4, RZ, RZ ;  /* 0x000000ff040d7210 */ /* 0x000fc80007ffe1ff */
[----:B------:R-:W2:Y:S01]  /*0290*/  F2I.TRUNC.NTZ R11, R11 ;  /* 0x0000000b000b7305 */ /* 0x000ea2000020f100 */
[----:B------:R-:W-:Y:S02]  /*02a0*/  IMAD R13, R10, R13, R5 ;  /* 0x0000000d0a0d7224 */ /* 0x000fe400078e0205 */
[----:B0-----:R-:W-:Y:S01]  /*02b0*/  IMAD.WIDE R2, R5, 0x4, R2 ;  /* 0x0000000405027825 */ /* 0x001fe200078e0202 */
[----:B-12---:R-:W-:Y:S06]  /*02c0*/  @!P0 BRA `(.L_x_0) ;  /* 0x0000000400a48947 */ /* 0x006fec0003800000 */
[----:B------:R-:W-:Y:S01]  /*02d0*/  IABS R8, R0 ;  /* 0x0000000000087213 */ /* 0x000fe20000000000 */
[----:B------:R-:W0:Y:S01]  /*02e0*/  LDC.64 R4, c[0x0][0x398] ;  /* 0x0000e600ff047b82 */ /* 0x000e220000000a00 */
[----:B------:R-:W-:Y:S01]  /*02f0*/  SHF.R.U32.HI R0, RZ, 0x2, R21 ;  /* 0x00000002ff007819 */ /* 0x000fe20000011615 */
[----:B------:R-:W-:Y:S01]  /*0300*/  IMAD.MOV.U32 R15, RZ, RZ, RZ ;  /* 0x000000ffff0f7224 */ /* 0x000fe200078e00ff */
[----:B------:R-:W1:Y:S01]  /*0310*/  I2F.RP R6, R8 ;  /* 0x0000000800067306 */ /* 0x000e620000209400 */
[----:B------:R-:W-:Y:S02]  /*0320*/  MOV R16, RZ ;  /* 0x000000ff00107202 */ /* 0x000fe40000000f00 */
[----:B------:R-:W-:-:S04]  /*0330*/  LOP3.LUT R0, R0, 0x1ffffffe, RZ, 0xc0, !PT ;  /* 0x1ffffffe00007812 */ /* 0x000fc800078ec0ff */
[----:B------:R-:W-:Y:S01]  /*0340*/  IADD3 R12, PT, PT, -R0, RZ, RZ ;  /* 0x000000ff000c7210 */ /* 0x000fe20007ffe1ff */
[----:B-1----:R-:W1:Y:S02]  /*0350*/  MUFU.RCP R6, R6 ;  /* 0x0000000600067308 */ /* 0x002e640000001000 */
[----:B-1----:R-:W-:-:S06]  /*0360*/  IADD3 R17, PT, PT, R6, 0xffffffe, RZ ;  /* 0x0ffffffe06117810 */ /* 0x002fcc0007ffe0ff */
[----:B------:R-:W1:Y:S02]  /*0370*/  F2I.FTZ.U32.TRUNC.NTZ R17, R17 ;  /* 0x0000001100117305 */ /* 0x000e64000021f000 */
[----:B-1----:R-:W-:-:S04]  /*0380*/  IMAD.MOV R7, RZ, RZ, -R17 ;  /* 0x000000ffff077224 */ /* 0x002fc800078e0a11 */
[----:B------:R-:W-:-:S04]  /*0390*/  IMAD R7, R7, R8, RZ ;  /* 0x0000000807077224 */ /* 0x000fc800078e02ff */
[----:B0-----:R-:W-:-:S07]  /*03a0*/  IMAD.HI.U32 R16, R17, R7, R16 ;  /* 0x0000000711107227 */ /* 0x001fce00078e0010 */
.L_x_1:
[----:B0-----:R-:W0:Y:S01]  /*03b0*/  LDC.64 R6, c[0x0][0x390] ;  /* 0x0000e400ff067b82 */ /* 0x001e220000000a00 */
[----:B------:R-:W2:Y:S07]  /*03c0*/  LDG.E R22, desc[UR4][R2.64] ;  /* 0x0000000402167981 */ /* 0x000eae000c1e1900 */
[----:B------:R-:W1:Y:S01]  /*03d0*/  LDC R0, c[0x0][0x384] ;  /* 0x0000e100ff007b82 */ /* 0x000e620000000800 */
[----:B0-----:R-:W-:-:S05]  /*03e0*/  IMAD.WIDE.U32 R6, R15, 0x4, R6 ;  /* 0x000000040f067825 */ /* 0x001fca00078e0006 */
[----:B------:R-:W2:Y:S04]  /*03f0*/  LDG.E R9, desc[UR4][R6.64] ;  /* 0x0000000406097981 */ /* 0x000ea8000c1e1900 */
[----:B------:R-:W3:Y:S04]  /*0400*/  LDG.E R17, desc[UR4][R6.64+0x4] ;  /* 0x0000040406117981 */ /* 0x000ee8000c1e1900 */
[----:B------:R-:W4:Y:S04]  /*0410*/  LDG.E R20, desc[UR4][R6.64+0x8] ;  /* 0x0000080406147981 */ /* 0x000f28000c1e1900 */
[----:B------:R-:W5:Y:S01]  /*0420*/  LDG.E R19, desc[UR4][R6.64+0xc] ;  /* 0x00000c0406137981 */ /* 0x000f62000c1e1900 */
[----:B------:R-:W-:-:S02]  /*0430*/  IABS R23, R15 ;  /* 0x0000000f00177213 */ /* 0x000fc40000000000 */
[----:B-1----:R-:W-:-:S03]  /*0440*/  IABS R14, R0 ;  /* 0x00000000000e7213 */ /* 0x002fc60000000000 */
[----:B------:R-:W-:-:S04]  /*0450*/  IMAD.HI.U32 R16, R16, R23, RZ ;  /* 0x0000001710107227 */ /* 0x000fc800078e00ff */
[----:B------:R-:W-:-:S04]  /*0460*/  IMAD.MOV R10, RZ, RZ, -R16 ;  /* 0x000000ffff0a7224 */ /* 0x000fc800078e0a10 */
[----:B------:R-:W-:Y:S01]  /*0470*/  IMAD R23, R14, R10, R23 ;  /* 0x0000000a0e177224 */ /* 0x000fe200078e0217 */
[----:B------:R-:W-:Y:S01]  /*0480*/  LOP3.LUT R18, RZ, R0, RZ, 0x33, !PT ;  /* 0x00000000ff127212 */ /* 0x000fe200078e33ff */
[----:B------:R-:W0:Y:S03]  /*0490*/  LDC R10, c[0x0][0x380] ;  /* 0x0000e000ff0a7b82 */ /* 0x000e260000000800 */
[----:B------:R-:W-:-:S13]  /*04a0*/  ISETP.GT.U32.AND P1, PT, R8, R23, PT ;  /* 0x000000170800720c */ /* 0x000fda0003f24070 */
[----:B------:R-:W-:-:S04]  /*04b0*/  @!P1 IADD3 R23, PT, PT, R23, -R14, RZ ;  /* 0x8000000e17179210 */ /* 0x000fc80007ffe0ff */
[----:B------:R-:W-:Y:S02]  /*04c0*/  ISETP.GE.U32.AND P0, PT, R23, R8, PT ;  /* 0x000000081700720c */ /* 0x000fe40003f06070 */
[----:B------:R-:W-:Y:S01]  /*04d0*/  LOP3.LUT R8, R15, R0, RZ, 0x3c, !PT ;  /* 0x000000000f087212 */ /* 0x000fe200078e3cff */
[----:B------:R-:W-:-:S03]  /*04e0*/  @!P1 VIADD R16, R16, 0x1 ;  /* 0x0000000110109836 */ /* 0x000fc60000000000 */
[----:B------:R-:W-:-:S07]  /*04f0*/  ISETP.GE.AND P2, PT, R8, RZ, PT ;  /* 0x000000ff0800720c */ /* 0x000fce0003f46270 */
[----:B------:R-:W-:Y:S02]  /*0500*/  @P0 IADD3 R16, PT, PT, R16, 0x1, RZ ;  /* 0x0000000110100810 */ /* 0x000fe40007ffe0ff */
[----:B------:R-:W-:-:S04]  /*0510*/  ISETP.NE.AND P0, PT, R0, RZ, PT ;  /* 0x000000ff0000720c */ /* 0x000fc80003f05270 */
[----:B------:R-:W-:-:S05]  /*0520*/  @!P2 IMAD.MOV R16, RZ, RZ, -R16 ;  /* 0x000000ffff10a224 */ /* 0x000fca00078e0a10 */
[----:B------:R-:W-:-:S04]  /*0530*/  SEL R16, R18, R16, !P0 ;  /* 0x0000001012107207 */ /* 0x000fc80004000000 */
[----:B------:R-:W-:-:S06]  /*0540*/  I2FP.F32.S32 R23, R16 ;  /* 0x0000001000177245 */ /* 0x000fcc0000201400 */
[----:B------:R-:W1:Y:S01]  /*0550*/  F2I.TRUNC.NTZ R23, R23 ;  /* 0x0000001700177305 */ /* 0x000e62000020f100 */
[----:B------:R-:W-:-:S05]  /*0560*/  IADD3 R25, PT, PT, -R16, RZ, RZ ;  /* 0x000000ff10197210 */ /* 0x000fca0007ffe1ff */
[----:B------:R-:W-:Y:S02]  /*0570*/  IMAD R25, R0, R25, R15 ;  /* 0x0000001900197224 */ /* 0x000fe400078e020f */
[----:B-1----:R-:W-:-:S04]  /*0580*/  IMAD R8, R11, R0, R23 ;  /* 0x000000000b087224 */ /* 0x002fc800078e0217 */
[----:B0-----:R-:W-:-:S04]  /*0590*/  IMAD R8, R8, R10, R13 ;  /* 0x0000000a08087224 */ /* 0x001fc800078e020d */
[----:B------:R-:W-:Y:S01]  /*05a0*/  IMAD R25, R8, R0, R25 ;  /* 0x0000000008197224 */ /* 0x000fe200078e0219 */
[----:B------:R-:W0:Y:S08]  /*05b0*/  I2F.RP R26, R14 ;  /* 0x0000000e001a7306 */ /* 0x000e300000209400 */
[----:B0-----:R-:W0:Y:S01]  /*05c0*/  MUFU.RCP R26, R26 ;  /* 0x0000001a001a7308 */ /* 0x001e220000001000 */
[----:B--2---:R-:W-:Y:S01]  /*05d0*/  FMUL R27, R9, R22 ;  /* 0x00000016091b7220 */ /* 0x004fe20000400000 */
[----:B------:R-:W-:-:S04]  /*05e0*/  IMAD.WIDE R8, R25, 0x4, R4 ;  /* 0x0000000419087825 */ /* 0x000fc800078e0204 */
[C---:B---3--:R-:W-:Y:S01]  /*05f0*/  FMUL R17, R22.reuse, R17 ;  /* 0x0000001116117220 */ /* 0x048fe20000400000 */
[C---:B----4-:R-:W-:Y:S01]  /*0600*/  FMUL R29, R22.reuse, R20 ;  /* 0x00000014161d7220 */ /* 0x050fe20000400000 */
[----:B-----5:R-:W-:Y:S01]  /*0610*/  FMUL R24, R22, R19 ;  /* 0x0000001316187220 */ /* 0x020fe20000400000 */
[----:B------:R0:W-:Y:S04]  /*0620*/  STG.E desc[UR4][R8.64], R27 ;  /* 0x0000001b08007986 */ /* 0x0001e8000c101904 */
[----:B------:R1:W-:Y:S04]  /*0630*/  STG.E desc[UR4][R8.64+0x4], R17 ;  /* 0x0000041108007986 */ /* 0x0003e8000c101904 */
[----:B------:R-:W-:Y:S04]  /*0640*/  STG.E desc[UR4][R8.64+0x8], R29 ;  /* 0x0000081d08007986 */ /* 0x000fe8000c101904 */
[----:B------:R2:W-:Y:S04]  /*0650*/  STG.E desc[UR4][R8.64+0xc], R24 ;  /* 0x00000c1808007986 */ /* 0x0005e8000c101904 */
[----:B------:R-:W3:Y:S04]  /*0660*/  LDG.E R23, desc[UR4][R6.64+0x10] ;  /* 0x0000100406177981 */ /* 0x000ee8000c1e1900 */
[----:B------:R-:W3:Y:S04]  /*0670*/  LDG.E R22, desc[UR4][R2.64] ;  /* 0x0000000402167981 */ /* 0x000ee8000c1e1900 */
[----:B------:R-:W4:Y:S04]  /*0680*/  LDG.E R19, desc[UR4][R6.64+0x14] ;  /* 0x0000140406137981 */ /* 0x000f28000c1e1900 */
[----:B------:R-:W5:Y:S04]  /*0690*/  LDG.E R20, desc[UR4][R6.64+0x18] ;  /* 0x0000180406147981 */ /* 0x000f68000c1e1900 */
[----:B------:R2:W5:Y:S01]  /*06a0*/  LDG.E R25, desc[UR4][R6.64+0x1c] ;  /* 0x00001c0406197981 */ /* 0x000562000c1e1900 */
[----:B0-----:R-:W-:-:S04]  /*06b0*/  VIADD R27, R26, 0xffffffe ;  /* 0x0ffffffe1a1b7836 */ /* 0x001fc80000000000 */
[----:B-1----:R-:W0:Y:S01]  /*06c0*/  F2I.FTZ.U32.TRUNC.NTZ R17, R27 ;  /* 0x0000001b00117305 */ /* 0x002e22000021f000 */
[----:B--2---:R-:W-:Y:S01]  /*06d0*/  VIADD R9, R15, 0x4 ;  /* 0x000000040f097836 */ /* 0x004fe20000000000 */
[----:B------:R-:W-:-:S04]  /*06e0*/  MOV R16, RZ ;  /* 0x000000ff00107202 */ /* 0x000fc80000000f00 */
[----:B------:R-:W-:Y:S02]  /*06f0*/  IABS R8, R9 ;  /* 0x0000000900087213 */ /* 0x000fe40000000000 */
[----:B0-----:R-:W-:-:S05]  /*0700*/  IADD3 R29, PT, PT, RZ, -R17, RZ ;  /* 0x80000011ff1d7210 */ /* 0x001fca0007ffe0ff */
[----:B------:R-:W-:Y:S02]  /*0710*/  IMAD R29, R29, R14, RZ ;  /* 0x0000000e1d1d7224 */ /* 0x000fe400078e02ff */
[----:B------:R-:W-:Y:S02]  /*0720*/  IMAD.MOV.U32 R7, RZ, RZ, R8 ;  /* 0x000000ffff077224 */ /* 0x000fe400078e0008 */
[----:B------:R-:W-:-:S06]  /*0730*/  IMAD.HI.U32 R16, R17, R29, R16 ;  /* 0x0000001d11107227 */ /* 0x000fcc00078e0010 */
[----:B------:R-:W-:-:S05]  /*0740*/  IMAD.HI.U32 R6, R16, R7, RZ ;  /* 0x0000000710067227 */ /* 0x000fca00078e00ff */
[----:B------:R-:W-:-:S05]  /*0750*/  IADD3 R8, PT, PT, -R6, RZ, RZ ;  /* 0x000000ff06087210 */ /* 0x000fca0007ffe1ff */
[----:B------:R-:W-:Y:S02]  /*0760*/  IMAD R7, R14, R8, R7 ;  /* 0x000000080e077224 */ /* 0x000fe400078e0207 */
[----:B------:R-:W-:-:S05]  /*0770*/  IMAD.MOV.U32 R8, RZ, RZ, R14 ;  /* 0x000000ffff087224 */ /* 0x000fca00078e000e */
[----:B------:R-:W-:-:S13]  /*0780*/  ISETP.GT.U32.AND P2, PT, R8, R7, PT ;  /* 0x000000070800720c */ /* 0x000fda0003f44070 */
[----:B------:R-:W-:-:S04]  /*0790*/  @!P2 IADD3 R7, PT, PT, R7, -R14, RZ ;  /* 0x8000000e0707a210 */ /* 0x000fc80007ffe0ff */
[----:B------:R-:W-:Y:S02]  /*07a0*/  ISETP.GE.U32.AND P1, PT, R7, R8, PT ;  /* 0x000000080700720c */ /* 0x000fe40003f26070 */
[----:B------:R-:W-:Y:S01]  /*07b0*/  LOP3.LUT R7, R9, R0, RZ, 0x3c, !PT ;  /* 0x0000000009077212 */ /* 0x000fe200078e3cff */
[----:B------:R-:W-:-:S03]  /*07c0*/  @!P2 VIADD R6, R6, 0x1 ;  /* 0x000000010606a836 */ /* 0x000fc60000000000 */
[----:B------:R-:W-:-:S07]  /*07d0*/  ISETP.GE.AND P3, PT, R7, RZ, PT ;  /* 0x000000ff0700720c */ /* 0x000fce0003f66270 */
[----:B------:R-:W-:-:S06]  /*07e0*/  @P1 IADD3 R6, PT, PT, R6, 0x1, RZ ;  /* 0x0000000106061810 */ /* 0x000fcc0007ffe0ff */
[----:B------:R-:W-:-:S05]  /*07f0*/  @!P3 IMAD.MOV R6, RZ, RZ, -R6 ;  /* 0x000000ffff06b224 */ /* 0x000fca00078e0a06 */
[----:B------:R-:W-:-:S04]  /*0800*/  SEL R6, R18, R6, !P0 ;  /* 0x0000000612067207 */ /* 0x000fc80004000000 */
[----:B------:R-:W-:-:S06]  /*0810*/  I2FP.F32.S32 R14, R6 ;  /* 0x00000006000e7245 */ /* 0x000fcc0000201400 */
[----:B------:R-:W0:Y:S01]  /*0820*/  F2I.TRUNC.NTZ R14, R14 ;  /* 0x0000000e000e7305 */ /* 0x000e22000020f100 */
[----:B------:R-:W-:Y:S02]  /*0830*/  IADD3 R7, PT, PT, -R6, RZ, RZ ;  /* 0x000000ff06077210 */ /* 0x000fe40007ffe1ff */
[----:B------:R-:W-:-:S03]  /*0840*/  IADD3 R12, PT, PT, R12, 0x2, RZ ;  /* 0x000000020c0c7810 */ /* 0x000fc60007ffe0ff */
[----:B------:R-:W-:Y:S01]  /*0850*/  IMAD R9, R0, R7, R9 ;  /* 0x0000000700097224 */ /* 0x000fe200078e0209 */
[----:B------:R-:W-:Y:S01]  /*0860*/  ISETP.NE.AND P0, PT, R12, RZ, PT ;  /* 0x000000ff0c00720c */ /* 0x000fe20003f05270 */
[----:B0-----:R-:W-:-:S04]  /*0870*/  IMAD R6, R11, R0, R14 ;  /* 0x000000000b067224 */ /* 0x001fc800078e020e */
[----:B------:R-:W-:-:S04]  /*0880*/  IMAD R6, R6, R10, R13 ;  /* 0x0000000a06067224 */ /* 0x000fc800078e020d */
[----:B------:R-:W-:-:S04]  /*0890*/  IMAD R7, R6, R0, R9 ;  /* 0x0000000006077224 */ /* 0x000fc800078e0209 */
[----:B------:R-:W-:-:S04]  /*08a0*/  IMAD.WIDE R6, R7, 0x4, R4 ;  /* 0x0000000407067825 */ /* 0x000fc800078e0204 */
[----:B------:R-:W-:Y:S02]  /*08b0*/  VIADD R15, R15, 0x8 ;  /* 0x000000080f0f7836 */ /* 0x000fe40000000000 */
[----:B---3--:R-:W-:Y:S01]  /*08c0*/  FMUL R23, R23, R22 ;  /* 0x0000001617177220 */ /* 0x008fe20000400000 */
[C---:B----4-:R-:W-:Y:S01]  /*08d0*/  FMUL R19, R22.reuse, R19 ;  /* 0x0000001316137220 */ /* 0x050fe20000400000 */
[C---:B-----5:R-:W-:Y:S01]  /*08e0*/  FMUL R9, R22.reuse, R20 ;  /* 0x0000001416097220 */ /* 0x060fe20000400000 */
[----:B------:R-:W-:Y:S02]  /*08f0*/  FMUL R25, R22, R25 ;  /* 0x0000001916197220 */ /* 0x000fe40000400000 */
[----:B------:R0:W-:Y:S04]  /*0900*/  STG.E desc[UR4][R6.64], R23 ;  /* 0x0000001706007986 */ /* 0x0001e8000c101904 */
[----:B------:R0:W-:Y:S04]  /*0910*/  STG.E desc[UR4][R6.64+0x4], R19 ;  /* 0x0000041306007986 */ /* 0x0001e8000c101904 */
[----:B------:R0:W-:Y:S04]  /*0920*/  STG.E desc[UR4][R6.64+0x8], R9 ;  /* 0x0000080906007986 */ /* 0x0001e8000c101904 */
[----:B------:R0:W-:Y:S01]  /*0930*/  STG.E desc[UR4][R6.64+0xc], R25 ;  /* 0x00000c1906007986 */ /* 0x0001e2000c101904 */
[----:B------:R-:W-:Y:S05]  /*0940*/  @P0 BRA `(.L_x_1) ;  /* 0xfffffff800980947 */ /* 0x000fea000383ffff */
[----:B0-----:R-:W-:-:S07]  /*0950*/  LOP3.LUT R9, R21, 0x7ffffff8, RZ, 0xc0, !PT ;  /* 0x7ffffff815097812 */ /* 0x001fce00078ec0ff */
.L_x_0:
[----:B------:R-:W-:-:S13]  /*0960*/  LOP3.LUT P0, RZ, R21, 0x4, RZ, 0xc0, !PT ;  /* 0x0000000415ff7812 */ /* 0x000fda000780c0ff */
[----:B------:R-:W-:Y:S05]  /*0970*/  @!P0 EXIT ;  /* 0x000000000000894d */ /* 0x000fea0003800000 */
[----:B------:R-:W0:Y:S01]  /*0980*/  LDC.64 R16, c[0x0][0x390] ;  /* 0x0000e400ff107b82 */ /* 0x000e220000000a00 */
[----:B------:R1:W2:Y:S01]  /*0990*/  LDG.E R7, desc[UR4][R2.64] ;  /* 0x0000000402077981 */ /* 0x0002a2000c1e1900 */
[----:B0-----:R-:W-:-:S05]  /*09a0*/  IMAD.WIDE.U32 R16, R9, 0x4, R16 ;  /* 0x0000000409107825 */ /* 0x001fca00078e0010 */
[----:B------:R-:W2:Y:S04]  /*09b0*/  LDG.E R5, desc[UR4][R16.64] ;  /* 0x0000000410057981 */ /* 0x000ea8000c1e1900 */
[----:B------:R-:W3:Y:S04]  /*09c0*/  LDG.E R4, desc[UR4][R16.64+0x4] ;  /* 0x0000040410047981 */ /* 0x000ee8000c1e1900 */
[----:B------:R-:W4:Y:S04]  /*09d0*/  LDG.E R6, desc[UR4][R16.64+0x8] ;  /* 0x0000080410067981 */ /* 0x000f28000c1e1900 */
[----:B------:R-:W5:Y:S01]  /*09e0*/  LDG.E R8, desc[UR4][R16.64+0xc] ;  /* 0x00000c0410087981 */ /* 0x000f62000c1e1900 */
[----:B------:R-:W-:-:S04]  /*09f0*/  IABS R18, R0 ;  /* 0x0000000000127213 */ /* 0x000fc80000000000 */
[----:B------:R-:W0:Y:S08]  /*0a00*/  I2F.RP R12, R18 ;  /* 0x00000012000c7306 */ /* 0x000e300000209400 */
[----:B0-----:R-:W0:Y:S02]  /*0a10*/  MUFU.RCP R12, R12 ;  /* 0x0000000c000c7308 */ /* 0x001e240000001000 */
[----:B0-----:R-:W-:-:S06]  /*0a20*/  IADD3 R14, PT, PT, R12, 0xffffffe, RZ ;  /* 0x0ffffffe0c0e7810 */ /* 0x001fcc0007ffe0ff */
[----:B------:R0:W1:Y:S01]  /*0a30*/  F2I.FTZ.U32.TRUNC.NTZ R15, R14 ;  /* 0x0000000e000f7305 */ /* 0x000062000021f000 */
[----:B------:R-:W-:Y:S01]  /*0a40*/  IABS R19, R9 ;  /* 0x0000000900137213 */ /* 0x000fe20000000000 */
[----:B0-----:R-:W-:Y:S01]  /*0a50*/  IMAD.MOV.U32 R14, RZ, RZ, RZ ;  /* 0x000000ffff0e7224 */ /* 0x001fe200078e00ff */
[----:B-1----:R-:W-:-:S05]  /*0a60*/  IADD3 R3, PT, PT, RZ, -R15, RZ ;  /* 0x8000000fff037210 */ /* 0x002fca0007ffe0ff */
[----:B------:R-:W-:-:S04]  /*0a70*/  IMAD R3, R3, R18, RZ ;  /* 0x0000001203037224 */ /* 0x000fc800078e02ff */
[----:B------:R-:W-:Y:S01]  /*0a80*/  IMAD.HI.U32 R2, R15, R3, R14 ;  /* 0x000000030f027227 */ /* 0x000fe200078e000e */
[----:B------:R-:W-:-:S05]  /*0a90*/  MOV R3, R19 ;  /* 0x0000001300037202 */ /* 0x000fca0000000f00 */
[----:B------:R-:W-:-:S05]  /*0aa0*/  IMAD.HI.U32 R2, R2, R3, RZ ;  /* 0x0000000302027227 */ /* 0x000fca00078e00ff */
[----:B------:R-:W-:-:S05]  /*0ab0*/  IADD3 R12, PT, PT, -R2, RZ, RZ ;  /* 0x000000ff020c7210 */ /* 0x000fca0007ffe1ff */
[----:B------:R-:W-:-:S05]  /*0ac0*/  IMAD R3, R18, R12, R3 ;  /* 0x0000000c12037224 */ /* 0x000fca00078e0203 */
[----:B------:R-:W-:-:S13]  /*0ad0*/  ISETP.GT.U32.AND P1, PT, R18, R3, PT ;  /* 0x000000031200720c */ /* 0x000fda0003f24070 */
[----:B------:R-:W-:-:S05]  /*0ae0*/  @!P1 IMAD.IADD R3, R3, 0x1, -R18 ;  /* 0x0000000103039824 */ /* 0x000fca00078e0a12 */
[----:B------:R-:W-:Y:S02]  /*0af0*/  ISETP.GE.U32.AND P0, PT, R3, R18, PT ;  /* 0x000000120300720c */ /* 0x000fe40003f06070 */
[----:B------:R-:W-:Y:S02]  /*0b00*/  LOP3.LUT R3, R9, R0, RZ, 0x3c, !PT ;  /* 0x0000000009037212 */ /* 0x000fe400078e3cff */
[----:B------:R-:W-:Y:S02]  /*0b10*/  @!P1 IADD3 R2, PT, PT, R2, 0x1, RZ ;  /* 0x0000000102029810 */ /* 0x000fe40007ffe0ff */
[----:B------:R-:W-:Y:S02]  /*0b20*/  ISETP.GE.AND P2, PT, R3, RZ, PT ;  /* 0x000000ff0300720c */ /* 0x000fe40003f46270 */
[----:B------:R-:W-:-:S05]  /*0b30*/  ISETP.NE.AND P1, PT, R0, RZ, PT ;  /* 0x000000ff0000720c */ /* 0x000fca0003f25270 */
[----:B------:R-:W-:-:S05]  /*0b40*/  @P0 IADD3 R2, PT, PT, R2, 0x1, RZ ;  /* 0x0000000102020810 */ /* 0x000fca0007ffe0ff */
[----:B------:R-:W-:Y:S02]  /*0b50*/  IMAD.MOV.U32 R12, RZ, RZ, R2 ;  /* 0x000000ffff0c7224 */ /* 0x000fe400078e0002 */
[----:B------:R-:W0:Y:S03]  /*0b60*/  LDC.64 R2, c[0x0][0x398] ;  /* 0x0000e600ff027b82 */ /* 0x000e260000000a00 */
[----:B------:R-:W-:Y:S02]  /*0b70*/  @!P2 IADD3 R12, PT, PT, -R12, RZ, RZ ;  /* 0x000000ff0c0ca210 */ /* 0x000fe40007ffe1ff */
[----:B------:R-:W-:-:S04]  /*0b80*/  @!P1 LOP3.LUT R12, RZ, R0, RZ, 0x33, !PT ;  /* 0x00000000ff0c9212 */ /* 0x000fc800078e33ff */
[----:B------:R-:W-:-:S06]  /*0b90*/  I2FP.F32.S32 R14, R12 ;  /* 0x0000000c000e7245 */ /* 0x000fcc0000201400 */
[----:B------:R-:W1:Y:S01]  /*0ba0*/  F2I.TRUNC.NTZ R14, R14 ;  /* 0x0000000e000e7305 */ /* 0x000e62000020f100 */
[----:B------:R-:W-:-:S05]  /*0bb0*/  IADD3 R12, PT, PT, -R12, RZ, RZ ;  /* 0x000000ff0c0c7210 */ /* 0x000fca0007ffe1ff */
[----:B------:R-:W-:Y:S02]  /*0bc0*/  IMAD R9, R0, R12, R9 ;  /* 0x0000000c00097224 */ /* 0x000fe400078e0209 */
[----:B-1----:R-:W-:-:S04]  /*0bd0*/  IMAD R11, R11, R0, R14 ;  /* 0x000000000b0b7224 */ /* 0x002fc800078e020e */
[----:B------:R-:W-:-:S04]  /*0be0*/  IMAD R11, R11, R10, R13 ;  /* 0x0000000a0b0b7224 */ /* 0x000fc800078e020d */
[----:B------:R-:W-:-:S04]  /*0bf0*/  IMAD R9, R11, R0, R9 ;  /* 0x000000000b097224 */ /* 0x000fc800078e0209 */
[----:B0-----:R-:W-:-:S04]  /*0c00*/  IMAD.WIDE R2, R9, 0x4, R2 ;  /* 0x0000000409027825 */ /* 0x001fc800078e0202 */
[----:B--2---:R-:W-:Y:S01]  /*0c10*/  FMUL R5, R5, R7 ;  /* 0x0000000705057220 */ /* 0x004fe20000400000 */
[C---:B---3--:R-:W-:Y:S01]  /*0c20*/  FMUL R9, R7.reuse, R4 ;  /* 0x0000000407097220 */ /* 0x048fe20000400000 */
[C---:B----4-:R-:W-:Y:S01]  /*0c30*/  FMUL R11, R7.reuse, R6 ;  /* 0x00000006070b7220 */ /* 0x050fe20000400000 */
[----:B-----5:R-:W-:Y:S02]  /*0c40*/  FMUL R7, R7, R8 ;  /* 0x0000000807077220 */ /* 0x020fe40000400000 */
[----:B------:R-:W-:Y:S04]  /*0c50*/  STG.E desc[UR4][R2.64], R5 ;  /* 0x0000000502007986 */ /* 0x000fe8000c101904 */
[----:B------:R-:W-:Y:S04]  /*0c60*/  STG.E desc[UR4][R2.64+0x4], R9 ;  /* 0x0000040902007986 */ /* 0x000fe8000c101904 */
[----:B------:R-:W-:Y:S04]  /*0c70*/  STG.E desc[UR4][R2.64+0x8], R11 ;  /* 0x0000080b02007986 */ /* 0x000fe8000c101904 */
[----:B------:R-:W-:Y:S01]  /*0c80*/  STG.E desc[UR4][R2.64+0xc], R7 ;  /* 0x00000c0702007986 */ /* 0x000fe2000c101904 */
[----:B------:R-:W-:Y:S05]  /*0c90*/  EXIT ;  /* 0x000000000000794d */ /* 0x000fea0003800000 */
.L_x_2:
[----:B------:R-:W-:-:S00]  /*0ca0*/  BRA `(.L_x_2) ;  /* 0xfffffffc00fc7947 */ /* 0x000fc0000383ffff */
[----:B------:R-:W-:-:S00]  /*0cb0*/  NOP ;  /* 0x0000000000007918 */ /* 0x000fc00000000000 */
        /* <DEDUP_REMOVED lines=12> */
.L_x_4:


//--------------------- .text._Z20KroneckerKernelSmalliiPfS_S_ --------------------------
	.section	.text._Z20KroneckerKernelSmalliiPfS_S_,"ax",@progbits
	.align	128
        .global         _Z20KroneckerKernelSmalliiPfS_S_
        .type           _Z20KroneckerKernelSmalliiPfS_S_,@function
        .size           _Z20KroneckerKernelSmalliiPfS_S_,(.L_x_5 - _Z20KroneckerKernelSmalliiPfS_S_)
        .other          _Z20KroneckerKernelSmalliiPfS_S_,@"STO_CUDA_ENTRY STV_DEFAULT"
_Z20KroneckerKernelSmalliiPfS_S_:
.text._Z20KroneckerKernelSmalliiPfS_S_:
[----:B------:R-:W-:Y:S08]  /*0000*/  LDC R1, c[0x0][0x37c] ;  /* 0x0000df00ff017b82 */ /* 0x000ff00000000800 */
[----:B------:R-:W0:Y:S01]  /*0010*/  LDC.64 R2, c[0x0][0x380] ;  /* 0x0000e000ff027b82 */ /* 0x000e220000000a00 */
[----:B------:R-:W1:Y:S07]  /*0020*/  S2R R9, SR_TID.X ;  /* 0x0000000000097919 */ /* 0x000e6e0000002100 */
[----:B------:R-:W1:Y:S08]  /*0030*/  S2UR UR4, SR_CTAID.X ;  /* 0x00000000000479c3 */ /* 0x000e700000002500 */
[----:B------:R-:W1:Y:S01]  /*0040*/  LDC R0, c[0x0][0x360] ;  /* 0x0000d800ff007b82 */ /* 0x000e620000000800 */
[-C--:B0-----:R-:W-:Y:S01]  /*0050*/  IMAD R5, R3, R2.reuse, RZ ;  /* 0x0000000203057224 */ /* 0x081fe200078e02ff */
[----:B------:R-:W-:-:S04]  /*0060*/  I2FP.F32.S32 R2, R2 ;  /* 0x0000000200027245 */ /* 0x000fc80000201400 */
[----:B------:R-:W-:-:S04]  /*0070*/  IABS R11, R5 ;  /* 0x00000005000b7213 */ /* 0x000fc80000000000 */
[----:B------:R-:W0:Y:S01]  /*0080*/  I2F.RP R4, R11 ;  /* 0x0000000b00047306 */ /* 0x000e220000209400 */
[----:B-1----:R-:W-:Y:S01]  /*0090*/  IMAD R0, R0, UR4, R9 ;  /* 0x0000000400007c24 */ /* 0x002fe2000f8e0209 */
[----:B------:R-:W1:Y:S06]  /*00a0*/  LDCU.64 UR4, c[0x0][0x358] ;  /* 0x00006b00ff0477ac */ /* 0x000e6c0008000a00 */
[----:B0-----:R-:W0:Y:S02]  /*00b0*/  MUFU.RCP R4, R4 ;  /* 0x0000000400047308 */ /* 0x001e240000001000 */
[----:B0-----:R-:W-:Y:S01]  /*00c0*/  VIADD R6, R4, 0xffffffe ;  /* 0x0ffffffe04067836 */ /* 0x001fe20000000000 */
[----:B------:R-:W-:-:S05]  /*00d0*/  IABS R4, R0 ;  /* 0x0000000000047213 */ /* 0x000fca0000000000 */
[----:B------:R0:W2:Y:S02]  /*00e0*/  F2I.FTZ.U32.TRUNC.NTZ R7, R6 ;  /* 0x0000000600077305 */ /* 0x0000a4000021f000 */
[----:B0-----:R-:W-:Y:S02]  /*00f0*/  HFMA2 R6, -RZ, RZ, 0, 0 ;  /* 0x00000000ff067431 */ /* 0x001fe400000001ff */
[----:B--2---:R-:W-:-:S04]  /*0100*/  IMAD.MOV R8, RZ, RZ, -R7 ;  /* 0x000000ffff087224 */ /* 0x004fc800078e0a07 */
[----:B------:R-:W-:Y:S01]  /*0110*/  IMAD R9, R8, R11, RZ ;  /* 0x0000000b08097224 */ /* 0x000fe200078e02ff */
[----:B------:R-:W-:-:S03]  /*0120*/  IABS R8, R5 ;  /* 0x0000000500087213 */ /* 0x000fc60000000000 */
[----:B------:R-:W-:-:S04]  /*0130*/  IMAD.HI.U32 R7, R7, R9, R6 ;  /* 0x0000000907077227 */ /* 0x000fc800078e0006 */
[----:B------:R-:W-:Y:S01]  /*0140*/  IMAD.MOV R6, RZ, RZ, -R8 ;  /* 0x000000ffff067224 */ /* 0x000fe200078e0a08 */
[----:B------:R-:W-:Y:S01]  /*0150*/  IABS R8, R3 ;  /* 0x0000000300087213 */ /* 0x000fe20000000000 */
[----:B------:R-:W-:-:S04]  /*0160*/  IMAD.HI.U32 R7, R7, R4, RZ ;  /* 0x0000000407077227 */ /* 0x000fc800078e00ff */
[----:B------:R-:W-:Y:S02]  /*0170*/  IMAD R6, R7, R6, R4 ;  /* 0x0000000607067224 */ /* 0x000fe400078e0204 */
[----:B------:R-:W-:-:S03]  /*0180*/  IMAD.MOV.U32 R4, RZ, RZ, R8 ;  /* 0x000000ffff047224 */ /* 0x000fc600078e0008 */
[----:B------:R-:W-:Y:S01]  /*0190*/  ISETP.GT.U32.AND P1, PT, R11, R6, PT ;  /* 0x000000060b00720c */ /* 0x000fe20003f24070 */
[----:B------:R-:W0:-:S12]  /*01a0*/  I2F.RP R8, R4 ;  /* 0x0000000400087306 */ /* 0x000e180000209400 */
[-C--:B------:R-:W-:Y:S01]  /*01b0*/  @!P1 IADD3 R6, PT, PT, R6, -R11.reuse, RZ ;  /* 0x8000000b06069210 */ /* 0x080fe20007ffe0ff */
[----:B------:R-:W-:Y:S01]  /*01c0*/  @!P1 VIADD R7, R7, 0x1 ;  /* 0x0000000107079836 */ /* 0x000fe20000000000 */
[----:B------:R-:W-:Y:S01]  /*01d0*/  ISETP.NE.AND P1, PT, R5, RZ, PT ;  /* 0x000000ff0500720c */ /* 0x000fe20003f25270 */
[----:B0-----:R-:W0:Y:S01]  /*01e0*/  MUFU.RCP R8, R8 ;  /* 0x0000000800087308 */ /* 0x001e220000001000 */
[----:B------:R-:W-:Y:S02]  /*01f0*/  ISETP.GE.U32.AND P0, PT, R6, R11, PT ;  /* 0x0000000b0600720c */ /* 0x000fe40003f06070 */
[----:B------:R-:W-:-:S04]  /*0200*/  LOP3.LUT R6, R0, R5, RZ, 0x3c, !PT ;  /* 0x0000000500067212 */ /* 0x000fc800078e3cff */
[----:B------:R-:W-:-:S07]  /*0210*/  ISETP.GE.AND P2, PT, R6, RZ, PT ;  /* 0x000000ff0600720c */ /* 0x000fce0003f46270 */
[----:B------:R-:W-:Y:S01]  /*0220*/  @P0 VIADD R7, R7, 0x1 ;  /* 0x0000000107070836 */ /* 0x000fe20000000000 */
[----:B0-----:R-:W-:-:S05]  /*0230*/  IADD3 R10, PT, PT, R8, 0xffffffe, RZ ;  /* 0x0ffffffe080a7810 */ /* 0x001fca0007ffe0ff */
[----:B------:R-:W-:Y:S01]  /*0240*/  @!P2 IMAD.MOV R7, RZ, RZ, -R7 ;  /* 0x000000ffff07a224 */ /* 0x000fe200078e0a07 */
[----:B------:R0:W2:Y:S01]  /*0250*/  F2I.FTZ.U32.TRUNC.NTZ R11, R10 ;  /* 0x0000000a000b7305 */ /* 0x0000a2000021f000 */
[----:B------:R-:W-:-:S04]  /*0260*/  @!P1 LOP3.LUT R7, RZ, R5, RZ, 0x33, !PT ;  /* 0x00000005ff079212 */ /* 0x000fc800078e33ff */
[----:B------:R-:W-:Y:S02]  /*0270*/  I2FP.F32.S32 R6, R7 ;  /* 0x0000000700067245 */ /* 0x000fe40000201400 */
[----:B------:R-:W-:Y:S01]  /*0280*/  IADD3 R8, PT, PT, -R7, RZ, RZ ;  /* 0x000000ff07087210 */ /* 0x000fe20007ffe1ff */
[----:B0-----:R-:W-:-:S03]  /*0290*/  IMAD.MOV.U32 R10, RZ, RZ, RZ ;  /* 0x000000ffff0a7224 */ /* 0x001fc600078e00ff */
[----:B------:R-:W0:Y:S01]  /*02a0*/  F2I.TRUNC.NTZ R6, R6 ;  /* 0x0000000600067305 */ /* 0x000e22000020f100 */
[----:B------:R-:W-:Y:S02]  /*02b0*/  IMAD R8, R5, R8, R0 ;  /* 0x0000000805087224 */ /* 0x000fe400078e0200 */
[----:B--2---:R-:W-:-:S04]  /*02c0*/  IMAD.MOV R9, RZ, RZ, -R11 ;  /* 0x000000ffff097224 */ /* 0x004fc800078e0a0b */
[----:B------:R-:W-:Y:S01]  /*02d0*/  IMAD.MOV.U32 R7, RZ, RZ, R9 ;  /* 0x000000ffff077224 */ /* 0x000fe200078e0009 */
[----:B------:R-:W-:-:S03]  /*02e0*/  IABS R9, R8 ;  /* 0x0000000800097213 */ /* 0x000fc60000000000 */
[----:B------:R-:W-:Y:S01]  /*02f0*/  IMAD R5, R7, R4, RZ ;  /* 0x0000000407057224 */ /* 0x000fe200078e02ff */
[----:B0-----:R-:W-:-:S03]  /*0300*/  IABS R7, R6 ;  /* 0x0000000600077213 */ /* 0x001fc60000000000 */
[----:B------:R-:W-:Y:S01]  /*0310*/  IMAD.HI.U32 R10, R11, R5, R10 ;  /* 0x000000050b0a7227 */ /* 0x000fe200078e000a */
[----:B------:R-:W-:-:S05]  /*0320*/  MOV R11, R9 ;  /* 0x00000009000b7202 */ /* 0x000fca0000000f00 */
[----:B------:R-:W-:-:S04]  /*0330*/  IMAD.HI.U32 R5, R10, R7, RZ ;  /* 0x000000070a057227 */ /* 0x000fc800078e00ff */
[----:B------:R-:W-:-:S04]  /*0340*/  IMAD.HI.U32 R10, R10, R11, RZ ;  /* 0x0000000b0a0a7227 */ /* 0x000fc800078e00ff */
[----:B------:R-:W-:Y:S01]  /*0350*/  IMAD.MOV R9, RZ, RZ, -R5 ;  /* 0x000000ffff097224 */ /* 0x000fe200078e0a05 */
[----:B------:R-:W-:-:S03]  /*0360*/  IADD3 R12, PT, PT, -R10, RZ, RZ ;  /* 0x000000ff0a0c7210 */ /* 0x000fc60007ffe1ff */
[C---:B------:R-:W-:Y:S02]  /*0370*/  IMAD R7, R4.reuse, R9, R7 ;  /* 0x0000000904077224 */ /* 0x040fe400078e0207 */
[----:B------:R-:W-:-:S03]  /*0380*/  IMAD R9, R4, R12, R11 ;  /* 0x0000000c04097224 */ /* 0x000fc600078e020b */
[C---:B------:R-:W-:Y:S02]  /*0390*/  ISETP.GT.U32.AND P4, PT, R4.reuse, R7, PT ;  /* 0x000000070400720c */ /* 0x040fe40003f84070 */
[----:B------:R-:W-:-:S11]  /*03a0*/  ISETP.GT.U32.AND P5, PT, R4, R9, PT ;  /* 0x000000090400720c */ /* 0x000fd60003fa4070 */
[----:B------:R-:W-:Y:S02]  /*03b0*/  @!P4 IMAD.IADD R7, R7, 0x1, -R4 ;  /* 0x000000010707c824 */ /* 0x000fe400078e0a04 */
[-C--:B------:R-:W-:Y:S01]  /*03c0*/  @!P5 IADD3 R9, PT, PT, R9, -R4.reuse, RZ ;  /* 0x800000040909d210 */ /* 0x080fe20007ffe0ff */
[----:B------:R-:W-:Y:S01]  /*03d0*/  @!P4 VIADD R5, R5, 0x1 ;  /* 0x000000010505c836 */ /* 0x000fe20000000000 */
[----:B------:R-:W-:Y:S02]  /*03e0*/  @!P5 IADD3 R10, PT, PT, R10, 0x1, RZ ;  /* 0x000000010a0ad810 */ /* 0x000fe40007ffe0ff */
[-C--:B------:R-:W-:Y:S02]  /*03f0*/  ISETP.GE.U32.AND P2, PT, R7, R4.reuse, PT ;  /* 0x000000040700720c */ /* 0x080fe40003f46070 */
[----:B------:R-:W-:Y:S02]  /*0400*/  ISETP.GE.U32.AND P3, PT, R9, R4, PT ;  /* 0x000000040900720c */ /* 0x000fe40003f66070 */
[----:B------:R-:W-:-:S02]  /*0410*/  LOP3.LUT R4, R6, R3, RZ, 0x3c, !PT ;  /* 0x0000000306047212 */ /* 0x000fc400078e3cff */
[-C--:B------:R-:W-:Y:S02]  /*0420*/  LOP3.LUT R7, R8, R3.reuse, RZ, 0x3c, !PT ;  /* 0x0000000308077212 */ /* 0x080fe400078e3cff */
[----:B------:R-:W-:Y:S02]  /*0430*/  ISETP.GE.AND P0, PT, R4, RZ, PT ;  /* 0x000000ff0400720c */ /* 0x000fe40003f06270 */
[----:B------:R-:W-:Y:S02]  /*0440*/  ISETP.GE.AND P1, PT, R7, RZ, PT ;  /* 0x000000ff0700720c */ /* 0x000fe40003f26270 */
[----:B------:R-:W-:Y:S01]  /*0450*/  LOP3.LUT R4, RZ, R3, RZ, 0x33, !PT ;  /* 0x00000003ff047212 */ /* 0x000fe200078e33ff */
[----:B------:R-:W-:Y:S01]  /*0460*/  @P2 VIADD R5, R5, 0x1 ;  /* 0x0000000105052836 */ /* 0x000fe20000000000 */
[----:B------:R-:W-:Y:S02]  /*0470*/  ISETP.NE.AND P2, PT, R3, RZ, PT ;  /* 0x000000ff0300720c */ /* 0x000fe40003f45270 */
[----:B------:R-:W-:-:S05]  /*0480*/  @P3 IADD3 R10, PT, PT, R10, 0x1, RZ ;  /* 0x000000010a0a3810 */ /* 0x000fca0007ffe0ff */
[----:B------:R-:W-:Y:S02]  /*0490*/  @!P0 IMAD.MOV R5, RZ, RZ, -R5 ;  /* 0x000000ffff058224 */ /* 0x000fe400078e0a05 */
[----:B------:R-:W-:-:S03]  /*04a0*/  @!P1 IADD3 R10, PT, PT, -R10, RZ, RZ ;  /* 0x000000ff0a0a9210 */ /* 0x000fc60007ffe1ff */
[C---:B------:R-:W-:Y:S02]  /*04b0*/  SEL R12, R4.reuse, R5, !P2 ;  /* 0x00000005040c7207 */ /* 0x040fe40005000000 */
[----:B------:R-:W-:Y:S02]  /*04c0*/  SEL R7, R4, R10, !P2 ;  /* 0x0000000a04077207 */ /* 0x000fe40005000000 */
[----:B------:R-:W0:Y:S01]  /*04d0*/  LDC.64 R10, c[0x0][0x388] ;  /* 0x0000e200ff0a7b82 */ /* 0x000e220000000a00 */
[----:B------:R-:W-:Y:S01]  /*04e0*/  I2FP.F32.S32 R14, R12 ;  /* 0x0000000c000e7245 */ /* 0x000fe20000201400 */
[----:B------:R-:W-:Y:S01]  /*04f0*/  IMAD.MOV R12, RZ, RZ, -R12 ;  /* 0x000000ffff0c7224 */ /* 0x000fe200078e0a0c */
[----:B------:R-:W-:Y:S02]  /*0500*/  I2FP.F32.S32 R9, R7 ;  /* 0x0000000700097245 */ /* 0x000fe40000201400 */
[----:B------:R-:W-:Y:S01]  /*0510*/  IADD3 R7, PT, PT, -R7, RZ, RZ ;  /* 0x000000ff07077210 */ /* 0x000fe20007ffe1ff */
[----:B------:R-:W-:-:S02]  /*0520*/  IMAD R6, R3, R12, R6 ;  /* 0x0000000c03067224 */ /* 0x000fc400078e0206 */
[----:B------:R-:W2:Y:S01]  /*0530*/  LDC.64 R4, c[0x0][0x390] ;  /* 0x0000e400ff047b82 */ /* 0x000ea20000000a00 */
[----:B------:R-:W-:Y:S01]  /*0540*/  FFMA R2, R14, R2, R9 ;  /* 0x000000020e027223 */ /* 0x000fe20000000009 */
[----:B------:R-:W-:-:S03]  /*0550*/  IMAD R8, R3, R7, R8 ;  /* 0x0000000703087224 */ /* 0x000fc600078e0208 */
[----:B------:R-:W0:Y:S01]  /*0560*/  F2I.TRUNC.NTZ R9, R2 ;  /* 0x0000000200097305 */ /* 0x000e22000020f100 */
[----:B------:R-:W-:Y:S02]  /*0570*/  IMAD R3, R6, R3, R8 ;  /* 0x0000000306037224 */ /* 0x000fe400078e0208 */
[----:B0-----:R-:W-:-:S04]  /*0580*/  IMAD.WIDE R10, R9, 0x4, R10 ;  /* 0x00000004090a7825 */ /* 0x001fc800078e020a */
[----:B--2---:R-:W-:Y:S02]  /*0590*/  IMAD.WIDE R4, R3, 0x4, R4 ;  /* 0x0000000403047825 */ /* 0x004fe400078e0204 */
[----:B-1----:R-:W2:Y:S01]  /*05a0*/  LDG.E R10, desc[UR4][R10.64] ;  /* 0x000000040a0a7981 */ /* 0x002ea2000c1e1900 */
[----:B------:R-:W0:Y:S03]  /*05b0*/  LDC.64 R2, c[0x0][0x398] ;  /* 0x0000e600ff027b82 */ /* 0x000e260000000a00 */
[----:B------:R-:W2:Y:S01]  /*05c0*/  LDG.E R5, desc[UR4][R4.64] ;  /* 0x0000000404057981 */ /* 0x000ea2000c1e1900 */
[----:B0-----:R-:W-:-:S04]  /*05d0*/  IMAD.WIDE R2, R0, 0x4, R2 ;  /* 0x0000000400027825 */ /* 0x001fc800078e0202 */
[----:B--2---:R-:W-:-:S05]  /*05e0*/  FMUL R7, R10, R5 ;  /* 0x000000050a077220 */ /* 0x004fca0000400000 */
[----:B------:R-:W-:Y:S01]  /*05f0*/  STG.E desc[UR4][R2.64], R7 ;  /* 0x0000000702007986 */ /* 0x000fe2000c101904 */
[----:B------:R-:W-:Y:S05]  /*0600*/  EXIT ;  /* 0x000000000000794d */ /* 0x000fea0003800000 */
.L_x_3:
        /* <DEDUP_REMOVED lines=15> */
.L_x_5:


//--------------------- .nv.shared.reserved.0     --------------------------
	.section	.nv.shared.reserved.0,"aw",@nobits
	.weak		__nv_reservedSMEM_offset_0_alias
	.size		__nv_reservedSMEM_offset_0_alias, 0, 64
	.other		__nv_reservedSMEM_offset_0_alias,@"STO_CUDA_RESERVED_SHARED STV_DEFAULT"
__nv_reservedSMEM_offset_0_alias:
	.zero		0
	.zero		64


//--------------------- .nv.constant0._Z15KroneckerKerneliiPfS_S_ --------------------------
	.section	.nv.constant0._Z15KroneckerKerneliiPfS_S_,"a",@progbits
	.sectionflags	@""
	.align	4
.nv.constant0._Z15KroneckerKerneliiPfS_S_:
	.zero		928


//--------------------- .nv.constant0._Z20KroneckerKernelSmalliiPfS_S_ --------------------------
	.section	.nv.constant0._Z20KroneckerKernelSmalliiPfS_S_,"a",@progbits
	.sectionflags	@""
	.align	4
.nv.constant0._Z20KroneckerKernelSmalliiPfS_S_:
	.zero		928


//--------------------- SYMBOLS --------------------------

	.type		.nv.reservedSmem.offset0,@object
	.size		.nv.reservedSmem.offset0,0x4
